.version 6.5
.target sm_30
.address_size 64

.visible .entry or(
	.param .u64 input,
	.param .u64 output
)
{
	.reg .u64 	    in_addr;
    .reg .u64 	    out_addr;
    .reg .u64 	    temp1;
    .reg .u64 	    temp2;

	ld.param.u64 	in_addr, [input];
    ld.param.u64 	out_addr, [output];

    ld.u64          temp1, [in_addr];
    ld.u64          temp2, [in_addr+8];
	or.b64		    temp1, temp1, temp2;
    st.u64          [out_addr], temp1;
	ret;
}


// ===== COMPILED SASS (sm_100) =====

	.target	sm_100

	.elftype	@"ET_EXEC"


//--------------------- .note.nv.tkinfo           --------------------------
	.section	.note.nv.tkinfo,"",@"SHT_NOTE"
	.sectionflags	@"SHF_NOTE_NV_TKINFO"
	.tkinfo
        /*0018*/ 	.word	0x00000002
        /*0030*/ 	.string	""
        /*0030*/ 	.string	"ptxas"
        /*0030*/ 	.string	"Cuda compilation tools, release 13.0, V13.0.88"
        /*0030*/ 	.string	"Build cuda_13.0.r13.0/compiler.36424714_0"
        /*0030*/ 	.string	"-arch sm_100 "



//--------------------- .note.nv.cuinfo           --------------------------
	.section	.note.nv.cuinfo,"",@"SHT_NOTE"
	.sectionflags	@"SHF_NOTE_NV_CUINFO"
        /*0018*/ 	.short	0x0002
        /*001a*/ 	.short	0x001e
        /*001c*/ 	.short	0x0082
	.zero		2


//--------------------- .nv.info                  --------------------------
	.section	.nv.info,"",@"SHT_CUDA_INFO"
	.align	4


	//----- nvinfo : EIATTR_REGCOUNT
	.align		4
        /*0000*/ 	.byte	0x04, 0x2f
        /*0002*/ 	.short	(.L_1 - .L_0)
	.align		4
.L_0:
        /*0004*/ 	.word	index@(or)
        /*0008*/ 	.word	0x0000000c


	//----- nvinfo : EIATTR_FRAME_SIZE
	.align		4
.L_1:
        /*000c*/ 	.byte	0x04, 0x11
        /*000e*/ 	.short	(.L_3 - .L_2)
	.align		4
.L_2:
        /*0010*/ 	.word	index@(or)
        /*0014*/ 	.word	0x00000000


	//----- nvinfo : EIATTR_MIN_STACK_SIZE
	.align		4
.L_3:
        /*0018*/ 	.byte	0x04, 0x12
        /*001a*/ 	.short	(.L_5 - .L_4)
	.align		4
.L_4:
        /*001c*/ 	.word	index@(or)
        /*0020*/ 	.word	0x00000000
.L_5:


//--------------------- .nv.compat                --------------------------
	.section	.nv.compat,"",@"SHT_CUDA_COMPAT_INFO"
	.align	4
        /*0000*/ 	.byte	0x02, 0x09, 0x00, 0x00, 0x02, 0x02, 0x01, 0x00, 0x02, 0x05, 0x05, 0x00, 0x03, 0x07, 0x01, 0x01
        /*0010*/ 	.byte	0x02, 0x03, 0x00, 0x00, 0x02, 0x06, 0x01, 0x00, 0x04, 0x0b, 0x08, 0x00, 0x09, 0x00, 0x00, 0x00
        /*0020*/ 	.byte	0x00, 0x00, 0x00, 0x00


//--------------------- .nv.info.or               --------------------------
	.section	.nv.info.or,"",@"SHT_CUDA_INFO"
	.sectionflags	@""
	.align	4


	//----- nvinfo : EIATTR_CUDA_API_VERSION
	.align		4
        /*0000*/ 	.byte	0x04, 0x37
        /*0002*/ 	.short	(.L_7 - .L_6)
.L_6:
        /*0004*/ 	.word	0x00000082


	//----- nvinfo : EIATTR_KPARAM_INFO
	.align		4
.L_7:
        /*0008*/ 	.byte	0x04, 0x17
        /*000a*/ 	.short	(.L_9 - .L_8)
.L_8:
        /*000c*/ 	.word	0x00000000
        /*0010*/ 	.short	0x0001
        /*0012*/ 	.short	0x0008
        /*0014*/ 	.byte	0x00, 0xf0, 0x21, 0x00


	//----- nvinfo : EIATTR_KPARAM_INFO
	.align		4
.L_9:
        /*0018*/ 	.byte	0x04, 0x17
        /*001a*/ 	.short	(.L_11 - .L_10)
.L_10:
        /*001c*/ 	.word	0x00000000
        /*0020*/ 	.short	0x0000
        /*0022*/ 	.short	0x0000
        /*0024*/ 	.byte	0x00, 0xf0, 0x21, 0x00


	//----- nvinfo : EIATTR_SPARSE_MMA_MASK
	.align		4
.L_11:
        /*0028*/ 	.byte	0x03, 0x50
        /*002a*/ 	.short	0x0000


	//----- nvinfo : EIATTR_MAXREG_COUNT
	.align		4
        /*002c*/ 	.byte	0x03, 0x1b
        /*002e*/ 	.short	0x00ff


	//----- nvinfo : EIATTR_MERCURY_ISA_VERSION
	.align		4
        /*0030*/ 	.byte	0x03, 0x5f
        /*0032*/ 	.short	0x0101


	//----- nvinfo : EIATTR_VRC_CTA_INIT_COUNT
	.align		4
        /*0034*/ 	.byte	0x02, 0x4a
	.zero		1
	.zero		1


	//----- nvinfo : EIATTR_EXIT_INSTR_OFFSETS
	.align		4
        /*0038*/ 	.byte	0x04, 0x1c
        /*003a*/ 	.short	(.L_13 - .L_12)


	//   ....[0]....
.L_12:
        /*003c*/ 	.word	0x00000090


	//----- nvinfo : EIATTR_CBANK_PARAM_SIZE
	.align		4
.L_13:
        /*0040*/ 	.byte	0x03, 0x19
        /*0042*/ 	.short	0x0010


	//----- nvinfo : EIATTR_PARAM_CBANK
	.align		4
        /*0044*/ 	.byte	0x04, 0x0a
        /*0046*/ 	.short	(.L_15 - .L_14)
	.align		4
.L_14:
        /*0048*/ 	.word	index@(.nv.constant0.or)
        /*004c*/ 	.short	0x0380
        /*004e*/ 	.short	0x0010


	//----- nvinfo : EIATTR_SW_WAR
	.align		4
.L_15:
        /*0050*/ 	.byte	0x04, 0x36
        /*0052*/ 	.short	(.L_17 - .L_16)
.L_16:
        /*0054*/ 	.word	0x00000008
.L_17:


//--------------------- .nv.callgraph             --------------------------
	.section	.nv.callgraph,"",@"SHT_CUDA_CALLGRAPH"
	.align	4
	.sectionentsize	8
	.align		4
        /*0000*/ 	.word	0x00000000
	.align		4
        /*0004*/ 	.word	0xffffffff
	.align		4
        /*0008*/ 	.word	0x00000000
	.align		4
        /*000c*/ 	.word	0xfffffffe
	.align		4
        /*0010*/ 	.word	0x00000000
	.align		4
        /*0014*/ 	.word	0xfffffffd
	.align		4
        /*0018*/ 	.word	0x00000000
	.align		4
        /*001c*/ 	.word	0xfffffffc


//--------------------- .text.or                  --------------------------
	.section	.text.or,"ax",@progbits
	.align	128
        .global         or
        .type           or,@function
        .size           or,(.L_x_1 - or)
        .other          or,@"STO_CUDA_ENTRY STV_DEFAULT"
or:
.text.or:
[----:B------:R-:W-:Y:S08]  /*0000*/  LDC R1, c[0x0][0x37c] ;  /* 0x0000df00ff017b82 */ /* 0x000ff00000000800 */
[----:B------:R-:W0:Y:S01]  /*0010*/  LDC.64 R2, c[0x0][0x380] ;  /* 0x0000e000ff027b82 */ /* 0x000e220000000a00 */
[----:B------:R-:W0:Y:S02]  /*0020*/  LDCU.64 UR4, c[0x0][0x358] ;  /* 0x00006b00ff0477ac */ /* 0x000e240008000a00 */
[----:B0-----:R-:W2:Y:S04]  /*0030*/  LD.E.64 R4, desc[UR4][R2.64] ;  /* 0x0000000402047980 */ /* 0x001ea8000c101b00 */
[----:B------:R-:W2:Y:S01]  /*0040*/  LD.E.64 R6, desc[UR4][R2.64+0x8] ;  /* 0x0000080402067980 */ /* 0x000ea2000c101b00 */
[----:B------:R-:W0:Y:S01]  /*0050*/  LDC.64 R8, c[0x0][0x388] ;  /* 0x0000e200ff087b82 */ /* 0x000e220000000a00 */
[----:B--2---:R-:W-:-:S02]  /*0060*/  LOP3.LUT R4, R4, R6, RZ, 0xfc, !PT ;  /* 0x0000000604047212 */ /* 0x004fc400078efcff */
[----:B------:R-:W-:-:S05]  /*0070*/  LOP3.LUT R5, R5, R7, RZ, 0xfc, !PT ;  /* 0x0000000705057212 */ /* 0x000fca00078efcff */
[----:B0-----:R-:W-:Y:S01]  /*0080*/  ST.E.64 desc[UR4][R8.64], R4 ;  /* 0x0000000408007985 */ /* 0x001fe2000c101b04 */
[----:B------:R-:W-:Y:S05]  /*0090*/  EXIT ;  /* 0x000000000000794d */ /* 0x000fea0003800000 */
.L_x_0:
[----:B------:R-:W-:-:S00]  /*00a0*/  BRA `(.L_x_0) ;  /* 0xfffffffc00fc7947 */ /* 0x000fc0000383ffff */
[----:B------:R-:W-:-:S00]  /*00b0*/  NOP ;  /* 0x0000000000007918 */ /* 0x000fc00000000000 */
        /* <DEDUP_REMOVED lines=12> */
.L_x_1:


//--------------------- .nv.shared.reserved.0     --------------------------
	.section	.nv.shared.reserved.0,"aw",@nobits
	.weak		__nv_reservedSMEM_offset_0_alias
	.size		__nv_reservedSMEM_offset_0_alias, 0, 64
	.other		__nv_reservedSMEM_offset_0_alias,@"STO_CUDA_RESERVED_SHARED STV_DEFAULT"
__nv_reservedSMEM_offset_0_alias:
	.zero		0
	.zero		64


//--------------------- .nv.constant0.or          --------------------------
	.section	.nv.constant0.or,"a",@progbits
	.sectionflags	@""
	.align	4
.nv.constant0.or:
	.zero		912


//--------------------- SYMBOLS --------------------------

	.type		.nv.reservedSmem.offset0,@object
	.size		.nv.reservedSmem.offset0,0x4
